//
// Generated by NVIDIA NVVM Compiler
//
// Compiler Build ID: CL-36424714
// Cuda compilation tools, release 13.0, V13.0.88
// Based on NVVM 20.0.0
//

.version 9.0
.target sm_100
.address_size 64

	// .globl	_Z6matmulPfS_S_iii
// _ZZ22matmul_with_shared_memPfS_S_iiiE4sh_a has been demoted
// _ZZ22matmul_with_shared_memPfS_S_iiiE4sh_b has been demoted

.visible .entry _Z6matmulPfS_S_iii(
	.param .u64 .ptr .align 1 _Z6matmulPfS_S_iii_param_0,
	.param .u64 .ptr .align 1 _Z6matmulPfS_S_iii_param_1,
	.param .u64 .ptr .align 1 _Z6matmulPfS_S_iii_param_2,
	.param .u32 _Z6matmulPfS_S_iii_param_3,
	.param .u32 _Z6matmulPfS_S_iii_param_4,
	.param .u32 _Z6matmulPfS_S_iii_param_5
)
{
	.reg .pred 	%p<13>;
	.reg .b32 	%r<43>;
	.reg .b32 	%f<68>;
	.reg .b64 	%rd<53>;

	ld.param.u64 	%rd7, [_Z6matmulPfS_S_iii_param_0];
	ld.param.u64 	%rd8, [_Z6matmulPfS_S_iii_param_1];
	ld.param.u64 	%rd6, [_Z6matmulPfS_S_iii_param_2];
	ld.param.u32 	%r20, [_Z6matmulPfS_S_iii_param_3];
	ld.param.u32 	%r18, [_Z6matmulPfS_S_iii_param_4];
	ld.param.u32 	%r19, [_Z6matmulPfS_S_iii_param_5];
	cvta.to.global.u64 	%rd1, %rd8;
	cvta.to.global.u64 	%rd2, %rd7;
	mov.u32 	%r22, %ctaid.x;
	mov.u32 	%r23, %ntid.x;
	mov.u32 	%r24, %tid.x;
	mad.lo.s32 	%r1, %r22, %r23, %r24;
	mov.u32 	%r25, %ctaid.y;
	mov.u32 	%r26, %ntid.y;
	mov.u32 	%r27, %tid.y;
	mad.lo.s32 	%r28, %r25, %r26, %r27;
	setp.ge.s32 	%p1, %r1, %r18;
	setp.ge.s32 	%p2, %r28, %r20;
	or.pred  	%p3, %p1, %p2;
	@%p3 bra 	$L__BB0_14;
	setp.lt.s32 	%p4, %r19, 1;
	mov.f32 	%f67, 0f00000000;
	@%p4 bra 	$L__BB0_13;
	mul.lo.s32 	%r3, %r19, %r28;
	and.b32  	%r4, %r19, 7;
	setp.lt.u32 	%p5, %r19, 8;
	mov.f32 	%f67, 0f00000000;
	mov.b32 	%r41, 0;
	@%p5 bra 	$L__BB0_5;
	and.b32  	%r41, %r19, 2147483640;
	neg.s32 	%r39, %r41;
	shl.b32 	%r7, %r18, 3;
	mul.wide.u32 	%rd9, %r3, 4;
	add.s64 	%rd10, %rd9, %rd2;
	add.s64 	%rd52, %rd10, 16;
	mov.f32 	%f67, 0f00000000;
	mul.wide.s32 	%rd13, %r18, 4;
	mov.u32 	%r38, %r1;
$L__BB0_4:
	.pragma "nounroll";
	ld.global.f32 	%f17, [%rd52+-16];
	mul.wide.s32 	%rd11, %r38, 4;
	add.s64 	%rd12, %rd1, %rd11;
	ld.global.f32 	%f18, [%rd12];
	fma.rn.f32 	%f19, %f17, %f18, %f67;
	ld.global.f32 	%f20, [%rd52+-12];
	add.s64 	%rd14, %rd12, %rd13;
	ld.global.f32 	%f21, [%rd14];
	fma.rn.f32 	%f22, %f20, %f21, %f19;
	ld.global.f32 	%f23, [%rd52+-8];
	add.s64 	%rd15, %rd14, %rd13;
	ld.global.f32 	%f24, [%rd15];
	fma.rn.f32 	%f25, %f23, %f24, %f22;
	ld.global.f32 	%f26, [%rd52+-4];
	add.s64 	%rd16, %rd15, %rd13;
	ld.global.f32 	%f27, [%rd16];
	fma.rn.f32 	%f28, %f26, %f27, %f25;
	ld.global.f32 	%f29, [%rd52];
	add.s64 	%rd17, %rd16, %rd13;
	ld.global.f32 	%f30, [%rd17];
	fma.rn.f32 	%f31, %f29, %f30, %f28;
	ld.global.f32 	%f32, [%rd52+4];
	add.s64 	%rd18, %rd17, %rd13;
	ld.global.f32 	%f33, [%rd18];
	fma.rn.f32 	%f34, %f32, %f33, %f31;
	ld.global.f32 	%f35, [%rd52+8];
	add.s64 	%rd19, %rd18, %rd13;
	ld.global.f32 	%f36, [%rd19];
	fma.rn.f32 	%f37, %f35, %f36, %f34;
	ld.global.f32 	%f38, [%rd52+12];
	add.s64 	%rd20, %rd19, %rd13;
	ld.global.f32 	%f39, [%rd20];
	fma.rn.f32 	%f67, %f38, %f39, %f37;
	add.s32 	%r39, %r39, 8;
	add.s32 	%r38, %r38, %r7;
	add.s64 	%rd52, %rd52, 32;
	setp.ne.s32 	%p6, %r39, 0;
	@%p6 bra 	$L__BB0_4;
$L__BB0_5:
	setp.eq.s32 	%p7, %r4, 0;
	@%p7 bra 	$L__BB0_13;
	and.b32  	%r13, %r19, 3;
	setp.lt.u32 	%p8, %r4, 4;
	@%p8 bra 	$L__BB0_8;
	add.s32 	%r30, %r41, %r3;
	mul.wide.u32 	%rd21, %r30, 4;
	add.s64 	%rd22, %rd2, %rd21;
	ld.global.f32 	%f41, [%rd22];
	mad.lo.s32 	%r31, %r41, %r18, %r1;
	mul.wide.s32 	%rd23, %r31, 4;
	add.s64 	%rd24, %rd1, %rd23;
	ld.global.f32 	%f42, [%rd24];
	fma.rn.f32 	%f43, %f41, %f42, %f67;
	cvt.u64.u32 	%rd25, %r3;
	cvt.u64.u32 	%rd26, %r41;
	add.s64 	%rd27, %rd26, %rd25;
	shl.b64 	%rd28, %rd27, 2;
	add.s64 	%rd29, %rd2, %rd28;
	ld.global.f32 	%f44, [%rd29+4];
	mul.wide.s32 	%rd30, %r18, 4;
	add.s64 	%rd31, %rd24, %rd30;
	ld.global.f32 	%f45, [%rd31];
	fma.rn.f32 	%f46, %f44, %f45, %f43;
	ld.global.f32 	%f47, [%rd29+8];
	add.s64 	%rd32, %rd31, %rd30;
	ld.global.f32 	%f48, [%rd32];
	fma.rn.f32 	%f49, %f47, %f48, %f46;
	ld.global.f32 	%f50, [%rd29+12];
	add.s64 	%rd33, %rd32, %rd30;
	ld.global.f32 	%f51, [%rd33];
	fma.rn.f32 	%f67, %f50, %f51, %f49;
	add.s32 	%r41, %r41, 4;
$L__BB0_8:
	setp.eq.s32 	%p9, %r13, 0;
	@%p9 bra 	$L__BB0_13;
	setp.eq.s32 	%p10, %r13, 1;
	@%p10 bra 	$L__BB0_11;
	add.s32 	%r32, %r41, %r3;
	mul.wide.u32 	%rd34, %r32, 4;
	add.s64 	%rd35, %rd2, %rd34;
	ld.global.f32 	%f53, [%rd35];
	mad.lo.s32 	%r33, %r41, %r18, %r1;
	mul.wide.s32 	%rd36, %r33, 4;
	add.s64 	%rd37, %rd1, %rd36;
	ld.global.f32 	%f54, [%rd37];
	fma.rn.f32 	%f55, %f53, %f54, %f67;
	cvt.u64.u32 	%rd38, %r3;
	cvt.u64.u32 	%rd39, %r41;
	add.s64 	%rd40, %rd39, %rd38;
	shl.b64 	%rd41, %rd40, 2;
	add.s64 	%rd42, %rd2, %rd41;
	ld.global.f32 	%f56, [%rd42+4];
	mul.wide.s32 	%rd43, %r18, 4;
	add.s64 	%rd44, %rd37, %rd43;
	ld.global.f32 	%f57, [%rd44];
	fma.rn.f32 	%f67, %f56, %f57, %f55;
	add.s32 	%r41, %r41, 2;
$L__BB0_11:
	and.b32  	%r34, %r19, 1;
	setp.eq.b32 	%p11, %r34, 1;
	not.pred 	%p12, %p11;
	@%p12 bra 	$L__BB0_13;
	add.s32 	%r35, %r41, %r3;
	mul.wide.u32 	%rd45, %r35, 4;
	add.s64 	%rd46, %rd2, %rd45;
	ld.global.f32 	%f58, [%rd46];
	mad.lo.s32 	%r36, %r41, %r18, %r1;
	mul.wide.s32 	%rd47, %r36, 4;
	add.s64 	%rd48, %rd1, %rd47;
	ld.global.f32 	%f59, [%rd48];
	fma.rn.f32 	%f67, %f58, %f59, %f67;
$L__BB0_13:
	mad.lo.s32 	%r37, %r18, %r28, %r1;
	cvta.to.global.u64 	%rd49, %rd6;
	mul.wide.s32 	%rd50, %r37, 4;
	add.s64 	%rd51, %rd49, %rd50;
	st.global.f32 	[%rd51], %f67;
$L__BB0_14:
	ret;

}
	// .globl	_Z22matmul_with_shared_memPfS_S_iii
.visible .entry _Z22matmul_with_shared_memPfS_S_iii(
	.param .u64 .ptr .align 1 _Z22matmul_with_shared_memPfS_S_iii_param_0,
	.param .u64 .ptr .align 1 _Z22matmul_with_shared_memPfS_S_iii_param_1,
	.param .u64 .ptr .align 1 _Z22matmul_with_shared_memPfS_S_iii_param_2,
	.param .u32 _Z22matmul_with_shared_memPfS_S_iii_param_3,
	.param .u32 _Z22matmul_with_shared_memPfS_S_iii_param_4,
	.param .u32 _Z22matmul_with_shared_memPfS_S_iii_param_5
)
{
	.reg .pred 	%p<12>;
	.reg .b32 	%r<43>;
	.reg .b32 	%f<111>;
	.reg .b64 	%rd<13>;
	// demoted variable
	.shared .align 4 .b8 _ZZ22matmul_with_shared_memPfS_S_iiiE4sh_a[4096];
	// demoted variable
	.shared .align 4 .b8 _ZZ22matmul_with_shared_memPfS_S_iiiE4sh_b[4096];
	ld.param.u64 	%rd4, [_Z22matmul_with_shared_memPfS_S_iii_param_0];
	ld.param.u64 	%rd5, [_Z22matmul_with_shared_memPfS_S_iii_param_1];
	ld.param.u64 	%rd6, [_Z22matmul_with_shared_memPfS_S_iii_param_2];
	ld.param.u32 	%r24, [_Z22matmul_with_shared_memPfS_S_iii_param_3];
	ld.param.u32 	%r25, [_Z22matmul_with_shared_memPfS_S_iii_param_4];
	ld.param.u32 	%r26, [_Z22matmul_with_shared_memPfS_S_iii_param_5];
	mov.u32 	%r38, %tid.x;
	mov.u32 	%r40, %tid.y;
	mov.u32 	%r27, %ctaid.x;
	shl.b32 	%r3, %r27, 5;
	add.s32 	%r4, %r3, %r38;
	mov.u32 	%r28, %ctaid.y;
	shl.b32 	%r29, %r28, 5;
	add.s32 	%r5, %r29, %r40;
	setp.lt.s32 	%p1, %r26, 1;
	mov.f32 	%f110, 0f00000000;
	@%p1 bra 	$L__BB1_7;
	add.s32 	%r30, %r26, 31;
	shr.u32 	%r31, %r30, 5;
	shl.b32 	%r32, %r40, 7;
	mov.u32 	%r33, _ZZ22matmul_with_shared_memPfS_S_iiiE4sh_a;
	add.s32 	%r6, %r33, %r32;
	shl.b32 	%r34, %r38, 2;
	add.s32 	%r7, %r6, %r34;
	mov.u32 	%r35, _ZZ22matmul_with_shared_memPfS_S_iiiE4sh_b;
	add.s32 	%r9, %r35, %r34;
	add.s32 	%r8, %r9, %r32;
	neg.s32 	%r42, %r31;
	mad.lo.s32 	%r36, %r40, %r25, %r38;
	add.s32 	%r41, %r36, %r3;
	shl.b32 	%r12, %r25, 5;
	mad.lo.s32 	%r39, %r26, %r5, %r38;
	cvta.to.global.u64 	%rd1, %rd4;
	cvta.to.global.u64 	%rd2, %rd5;
	mov.f32 	%f110, 0f00000000;
$L__BB1_2:
	setp.ge.s32 	%p2, %r5, %r24;
	mul.wide.s32 	%rd7, %r39, 4;
	add.s64 	%rd3, %rd1, %rd7;
	setp.ge.s32 	%p3, %r38, %r26;
	mov.f32 	%f108, 0f00000000;
	or.pred  	%p4, %p2, %p3;
	@%p4 bra 	$L__BB1_4;
	ld.global.f32 	%f108, [%rd3];
$L__BB1_4:
	setp.ge.s32 	%p5, %r4, %r25;
	st.shared.f32 	[%r7], %f108;
	setp.ge.s32 	%p6, %r40, %r26;
	mov.f32 	%f109, 0f00000000;
	or.pred  	%p7, %p5, %p6;
	@%p7 bra 	$L__BB1_6;
	mul.wide.s32 	%rd8, %r41, 4;
	add.s64 	%rd9, %rd2, %rd8;
	ld.global.f32 	%f109, [%rd9];
$L__BB1_6:
	st.shared.f32 	[%r8], %f109;
	bar.sync 	0;
	ld.shared.f32 	%f12, [%r6];
	ld.shared.f32 	%f13, [%r9];
	fma.rn.f32 	%f14, %f12, %f13, %f110;
	ld.shared.f32 	%f15, [%r6+4];
	ld.shared.f32 	%f16, [%r9+128];
	fma.rn.f32 	%f17, %f15, %f16, %f14;
	ld.shared.f32 	%f18, [%r6+8];
	ld.shared.f32 	%f19, [%r9+256];
	fma.rn.f32 	%f20, %f18, %f19, %f17;
	ld.shared.f32 	%f21, [%r6+12];
	ld.shared.f32 	%f22, [%r9+384];
	fma.rn.f32 	%f23, %f21, %f22, %f20;
	ld.shared.f32 	%f24, [%r6+16];
	ld.shared.f32 	%f25, [%r9+512];
	fma.rn.f32 	%f26, %f24, %f25, %f23;
	ld.shared.f32 	%f27, [%r6+20];
	ld.shared.f32 	%f28, [%r9+640];
	fma.rn.f32 	%f29, %f27, %f28, %f26;
	ld.shared.f32 	%f30, [%r6+24];
	ld.shared.f32 	%f31, [%r9+768];
	fma.rn.f32 	%f32, %f30, %f31, %f29;
	ld.shared.f32 	%f33, [%r6+28];
	ld.shared.f32 	%f34, [%r9+896];
	fma.rn.f32 	%f35, %f33, %f34, %f32;
	ld.shared.f32 	%f36, [%r6+32];
	ld.shared.f32 	%f37, [%r9+1024];
	fma.rn.f32 	%f38, %f36, %f37, %f35;
	ld.shared.f32 	%f39, [%r6+36];
	ld.shared.f32 	%f40, [%r9+1152];
	fma.rn.f32 	%f41, %f39, %f40, %f38;
	ld.shared.f32 	%f42, [%r6+40];
	ld.shared.f32 	%f43, [%r9+1280];
	fma.rn.f32 	%f44, %f42, %f43, %f41;
	ld.shared.f32 	%f45, [%r6+44];
	ld.shared.f32 	%f46, [%r9+1408];
	fma.rn.f32 	%f47, %f45, %f46, %f44;
	ld.shared.f32 	%f48, [%r6+48];
	ld.shared.f32 	%f49, [%r9+1536];
	fma.rn.f32 	%f50, %f48, %f49, %f47;
	ld.shared.f32 	%f51, [%r6+52];
	ld.shared.f32 	%f52, [%r9+1664];
	fma.rn.f32 	%f53, %f51, %f52, %f50;
	ld.shared.f32 	%f54, [%r6+56];
	ld.shared.f32 	%f55, [%r9+1792];
	fma.rn.f32 	%f56, %f54, %f55, %f53;
	ld.shared.f32 	%f57, [%r6+60];
	ld.shared.f32 	%f58, [%r9+1920];
	fma.rn.f32 	%f59, %f57, %f58, %f56;
	ld.shared.f32 	%f60, [%r6+64];
	ld.shared.f32 	%f61, [%r9+2048];
	fma.rn.f32 	%f62, %f60, %f61, %f59;
	ld.shared.f32 	%f63, [%r6+68];
	ld.shared.f32 	%f64, [%r9+2176];
	fma.rn.f32 	%f65, %f63, %f64, %f62;
	ld.shared.f32 	%f66, [%r6+72];
	ld.shared.f32 	%f67, [%r9+2304];
	fma.rn.f32 	%f68, %f66, %f67, %f65;
	ld.shared.f32 	%f69, [%r6+76];
	ld.shared.f32 	%f70, [%r9+2432];
	fma.rn.f32 	%f71, %f69, %f70, %f68;
	ld.shared.f32 	%f72, [%r6+80];
	ld.shared.f32 	%f73, [%r9+2560];
	fma.rn.f32 	%f74, %f72, %f73, %f71;
	ld.shared.f32 	%f75, [%r6+84];
	ld.shared.f32 	%f76, [%r9+2688];
	fma.rn.f32 	%f77, %f75, %f76, %f74;
	ld.shared.f32 	%f78, [%r6+88];
	ld.shared.f32 	%f79, [%r9+2816];
	fma.rn.f32 	%f80, %f78, %f79, %f77;
	ld.shared.f32 	%f81, [%r6+92];
	ld.shared.f32 	%f82, [%r9+2944];
	fma.rn.f32 	%f83, %f81, %f82, %f80;
	ld.shared.f32 	%f84, [%r6+96];
	ld.shared.f32 	%f85, [%r9+3072];
	fma.rn.f32 	%f86, %f84, %f85, %f83;
	ld.shared.f32 	%f87, [%r6+100];
	ld.shared.f32 	%f88, [%r9+3200];
	fma.rn.f32 	%f89, %f87, %f88, %f86;
	ld.shared.f32 	%f90, [%r6+104];
	ld.shared.f32 	%f91, [%r9+3328];
	fma.rn.f32 	%f92, %f90, %f91, %f89;
	ld.shared.f32 	%f93, [%r6+108];
	ld.shared.f32 	%f94, [%r9+3456];
	fma.rn.f32 	%f95, %f93, %f94, %f92;
	ld.shared.f32 	%f96, [%r6+112];
	ld.shared.f32 	%f97, [%r9+3584];
	fma.rn.f32 	%f98, %f96, %f97, %f95;
	ld.shared.f32 	%f99, [%r6+116];
	ld.shared.f32 	%f100, [%r9+3712];
	fma.rn.f32 	%f101, %f99, %f100, %f98;
	ld.shared.f32 	%f102, [%r6+120];
	ld.shared.f32 	%f103, [%r9+3840];
	fma.rn.f32 	%f104, %f102, %f103, %f101;
	ld.shared.f32 	%f105, [%r6+124];
	ld.shared.f32 	%f106, [%r9+3968];
	fma.rn.f32 	%f110, %f105, %f106, %f104;
	bar.sync 	0;
	add.s32 	%r42, %r42, 1;
	setp.ne.s32 	%p8, %r42, 0;
	add.s32 	%r41, %r41, %r12;
	add.s32 	%r40, %r40, 32;
	add.s32 	%r39, %r39, 32;
	add.s32 	%r38, %r38, 32;
	@%p8 bra 	$L__BB1_2;
$L__BB1_7:
	setp.ge.s32 	%p9, %r5, %r24;
	setp.ge.s32 	%p10, %r4, %r25;
	or.pred  	%p11, %p9, %p10;
	@%p11 bra 	$L__BB1_9;
	mad.lo.s32 	%r37, %r25, %r5, %r4;
	cvta.to.global.u64 	%rd10, %rd6;
	mul.wide.s32 	%rd11, %r37, 4;
	add.s64 	%rd12, %rd10, %rd11;
	st.global.f32 	[%rd12], %f110;
$L__BB1_9:
	ret;

}


// ===== COMPILED SASS (sm_100) =====

	.target	sm_100

	.elftype	@"ET_EXEC"


//--------------------- .note.nv.tkinfo           --------------------------
	.section	.note.nv.tkinfo,"",@"SHT_NOTE"
	.sectionflags	@"SHF_NOTE_NV_TKINFO"
	.tkinfo
        /*0018*/ 	.word	0x00000002
        /*0030*/ 	.string	""
        /*0030*/ 	.string	"ptxas"
        /*0030*/ 	.string	"Cuda compilation tools, release 13.0, V13.0.88"
        /*0030*/ 	.string	"Build cuda_13.0.r13.0/compiler.36424714_0"
        /*0030*/ 	.string	"-arch sm_100 -m 64 "



//--------------------- .note.nv.cuinfo           --------------------------
	.section	.note.nv.cuinfo,"",@"SHT_NOTE"
	.sectionflags	@"SHF_NOTE_NV_CUINFO"
        /*0018*/ 	.short	0x0002
        /*001a*/ 	.short	0x0064
        /*001c*/ 	.short	0x0082
	.zero		2


//--------------------- .nv.info                  --------------------------
	.section	.nv.info,"",@"SHT_CUDA_INFO"
	.align	4


	//----- nvinfo : EIATTR_REGCOUNT
	.align		4
        /*0000*/ 	.byte	0x04, 0x2f
        /*0002*/ 	.short	(.L_1 - .L_0)
	.align		4
.L_0:
        /*0004*/ 	.word	index@(_Z6matmulPfS_S_iii)
        /*0008*/ 	.word	0x00000020


	//----- nvinfo : EIATTR_FRAME_SIZE
	.align		4
.L_1:
        /*000c*/ 	.byte	0x04, 0x11
        /*000e*/ 	.short	(.L_3 - .L_2)
	.align		4
.L_2:
        /*0010*/ 	.word	index@(_Z6matmulPfS_S_iii)
        /*0014*/ 	.word	0x00000000


	//----- nvinfo : EIATTR_REGCOUNT
	.align		4
.L_3:
        /*0018*/ 	.byte	0x04, 0x2f
        /*001a*/ 	.short	(.L_5 - .L_4)
	.align		4
.L_4:
        /*001c*/ 	.word	index@(_Z22matmul_with_shared_memPfS_S_iii)
        /*0020*/ 	.word	0x00000020


	//----- nvinfo : EIATTR_FRAME_SIZE
	.align		4
.L_5:
        /*0024*/ 	.byte	0x04, 0x11
        /*0026*/ 	.short	(.L_7 - .L_6)
	.align		4
.L_6:
        /*0028*/ 	.word	index@(_Z22matmul_with_shared_memPfS_S_iii)
        /*002c*/ 	.word	0x00000000


	//----- nvinfo : EIATTR_MIN_STACK_SIZE
	.align		4
.L_7:
        /*0030*/ 	.byte	0x04, 0x12
        /*0032*/ 	.short	(.L_9 - .L_8)
	.align		4
.L_8:
        /*0034*/ 	.word	index@(_Z22matmul_with_shared_memPfS_S_iii)
        /*0038*/ 	.word	0x00000000


	//----- nvinfo : EIATTR_MIN_STACK_SIZE
	.align		4
.L_9:
        /*003c*/ 	.byte	0x04, 0x12
        /*003e*/ 	.short	(.L_11 - .L_10)
	.align		4
.L_10:
        /*0040*/ 	.word	index@(_Z6matmulPfS_S_iii)
        /*0044*/ 	.word	0x00000000
.L_11:


//--------------------- .nv.compat                --------------------------
	.section	.nv.compat,"",@"SHT_CUDA_COMPAT_INFO"
	.align	4
        /*0000*/ 	.byte	0x02, 0x09, 0x00, 0x00, 0x02, 0x02, 0x01, 0x00, 0x02, 0x05, 0x05, 0x00, 0x03, 0x07, 0x01, 0x01
        /*0010*/ 	.byte	0x02, 0x03, 0x00, 0x00, 0x02, 0x06, 0x01, 0x00, 0x04, 0x0b, 0x08, 0x00, 0x09, 0x00, 0x00, 0x00
        /*0020*/ 	.byte	0x00, 0x00, 0x00, 0x00


//--------------------- .nv.info._Z22matmul_with_shared_memPfS_S_iii --------------------------
	.section	.nv.info._Z22matmul_with_shared_memPfS_S_iii,"",@"SHT_CUDA_INFO"
	.sectionflags	@""
	.align	4


	//----- nvinfo : EIATTR_CUDA_API_VERSION
	.align		4
        /*0000*/ 	.byte	0x04, 0x37
        /*0002*/ 	.short	(.L_13 - .L_12)
.L_12:
        /*0004*/ 	.word	0x00000082


	//----- nvinfo : EIATTR_KPARAM_INFO
	.align		4
.L_13:
        /*0008*/ 	.byte	0x04, 0x17
        /*000a*/ 	.short	(.L_15 - .L_14)
.L_14:
        /*000c*/ 	.word	0x00000000
        /*0010*/ 	.short	0x0005
        /*0012*/ 	.short	0x0020
        /*0014*/ 	.byte	0x00, 0xf0, 0x11, 0x00


	//----- nvinfo : EIATTR_KPARAM_INFO
	.align		4
.L_15:
        /*0018*/ 	.byte	0x04, 0x17
        /*001a*/ 	.short	(.L_17 - .L_16)
.L_16:
        /*001c*/ 	.word	0x00000000
        /*0020*/ 	.short	0x0004
        /*0022*/ 	.short	0x001c
        /*0024*/ 	.byte	0x00, 0xf0, 0x11, 0x00


	//----- nvinfo : EIATTR_KPARAM_INFO
	.align		4
.L_17:
        /*0028*/ 	.byte	0x04, 0x17
        /*002a*/ 	.short	(.L_19 - .L_18)
.L_18:
        /*002c*/ 	.word	0x00000000
        /*0030*/ 	.short	0x0003
        /*0032*/ 	.short	0x0018
        /*0034*/ 	.byte	0x00, 0xf0, 0x11, 0x00


	//----- nvinfo : EIATTR_KPARAM_INFO
	.align		4
.L_19:
        /*0038*/ 	.byte	0x04, 0x17
        /*003a*/ 	.short	(.L_21 - .L_20)
.L_20:
        /*003c*/ 	.word	0x00000000
        /*0040*/ 	.short	0x0002
        /*0042*/ 	.short	0x0010
        /*0044*/ 	.byte	0x00, 0xf5, 0x21, 0x00


	//----- nvinfo : EIATTR_KPARAM_INFO
	.align		4
.L_21:
        /*0048*/ 	.byte	0x04, 0x17
        /*004a*/ 	.short	(.L_23 - .L_22)
.L_22:
        /*004c*/ 	.word	0x00000000
        /*0050*/ 	.short	0x0001
        /*0052*/ 	.short	0x0008
        /*0054*/ 	.byte	0x00, 0xf5, 0x21, 0x00


	//----- nvinfo : EIATTR_KPARAM_INFO
	.align		4
.L_23:
        /*0058*/ 	.byte	0x04, 0x17
        /*005a*/ 	.short	(.L_25 - .L_24)
.L_24:
        /*005c*/ 	.word	0x00000000
        /*0060*/ 	.short	0x0000
        /*0062*/ 	.short	0x0000
        /*0064*/ 	.byte	0x00, 0xf5, 0x21, 0x00


	//----- nvinfo : EIATTR_SPARSE_MMA_MASK
	.align		4
.L_25:
        /*0068*/ 	.byte	0x03, 0x50
        /*006a*/ 	.short	0x0000


	//----- nvinfo : EIATTR_MAXREG_COUNT
	.align		4
        /*006c*/ 	.byte	0x03, 0x1b
        /*006e*/ 	.short	0x00ff


	//----- nvinfo : EIATTR_NUM_BARRIERS
	.align		4
        /*0070*/ 	.byte	0x02, 0x4c
        /*0072*/ 	.byte	0x01
	.zero		1


	//----- nvinfo : EIATTR_MERCURY_ISA_VERSION
	.align		4
        /*0074*/ 	.byte	0x03, 0x5f
        /*0076*/ 	.short	0x0101


	//----- nvinfo : EIATTR_VRC_CTA_INIT_COUNT
	.align		4
        /*0078*/ 	.byte	0x02, 0x4a
	.zero		1
	.zero		1


	//----- nvinfo : EIATTR_EXIT_INSTR_OFFSETS
	.align		4
        /*007c*/ 	.byte	0x04, 0x1c
        /*007e*/ 	.short	(.L_27 - .L_26)


	//   ....[0]....
.L_26:
        /*0080*/ 	.word	0x00000820


	//   ....[1]....
        /*0084*/ 	.word	0x00000870


	//----- nvinfo : EIATTR_CBANK_PARAM_SIZE
	.align		4
.L_27:
        /*0088*/ 	.byte	0x03, 0x19
        /*008a*/ 	.short	0x0024


	//----- nvinfo : EIATTR_PARAM_CBANK
	.align		4
        /*008c*/ 	.byte	0x04, 0x0a
        /*008e*/ 	.short	(.L_29 - .L_28)
	.align		4
.L_28:
        /*0090*/ 	.word	index@(.nv.constant0._Z22matmul_with_shared_memPfS_S_iii)
        /*0094*/ 	.short	0x0380
        /*0096*/ 	.short	0x0024


	//----- nvinfo : EIATTR_SW_WAR
	.align		4
.L_29:
        /*0098*/ 	.byte	0x04, 0x36
        /*009a*/ 	.short	(.L_31 - .L_30)
.L_30:
        /*009c*/ 	.word	0x00000008
.L_31:


//--------------------- .nv.info._Z6matmulPfS_S_iii --------------------------
	.section	.nv.info._Z6matmulPfS_S_iii,"",@"SHT_CUDA_INFO"
	.sectionflags	@""
	.align	4


	//----- nvinfo : EIATTR_CUDA_API_VERSION
	.align		4
        /*0000*/ 	.byte	0x04, 0x37
        /*0002*/ 	.short	(.L_33 - .L_32)
.L_32:
        /*0004*/ 	.word	0x00000082


	//----- nvinfo : EIATTR_KPARAM_INFO
	.align		4
.L_33:
        /*0008*/ 	.byte	0x04, 0x17
        /*000a*/ 	.short	(.L_35 - .L_34)
.L_34:
        /*000c*/ 	.word	0x00000000
        /*0010*/ 	.short	0x0005
        /*0012*/ 	.short	0x0020
        /*0014*/ 	.byte	0x00, 0xf0, 0x11, 0x00


	//----- nvinfo : EIATTR_KPARAM_INFO
	.align		4
.L_35:
        /*0018*/ 	.byte	0x04, 0x17
        /*001a*/ 	.short	(.L_37 - .L_36)
.L_36:
        /*001c*/ 	.word	0x00000000
        /*0020*/ 	.short	0x0004
        /*0022*/ 	.short	0x001c
        /*0024*/ 	.byte	0x00, 0xf0, 0x11, 0x00


	//----- nvinfo : EIATTR_KPARAM_INFO
	.align		4
.L_37:
        /*0028*/ 	.byte	0x04, 0x17
        /*002a*/ 	.short	(.L_39 - .L_38)
.L_38:
        /*002c*/ 	.word	0x00000000
        /*0030*/ 	.short	0x0003
        /*0032*/ 	.short	0x0018
        /*0034*/ 	.byte	0x00, 0xf0, 0x11, 0x00


	//----- nvinfo : EIATTR_KPARAM_INFO
	.align		4
.L_39:
        /*0038*/ 	.byte	0x04, 0x17
        /*003a*/ 	.short	(.L_41 - .L_40)
.L_40:
        /*003c*/ 	.word	0x00000000
        /*0040*/ 	.short	0x0002
        /*0042*/ 	.short	0x0010
        /*0044*/ 	.byte	0x00, 0xf5, 0x21, 0x00


	//----- nvinfo : EIATTR_KPARAM_INFO
	.align		4
.L_41:
        /*0048*/ 	.byte	0x04, 0x17
        /*004a*/ 	.short	(.L_43 - .L_42)
.L_42:
        /*004c*/ 	.word	0x00000000
        /*0050*/ 	.short	0x0001
        /*0052*/ 	.short	0x0008
        /*0054*/ 	.byte	0x00, 0xf5, 0x21, 0x00


	//----- nvinfo : EIATTR_KPARAM_INFO
	.align		4
.L_43:
        /*0058*/ 	.byte	0x04, 0x17
        /*005a*/ 	.short	(.L_45 - .L_44)
.L_44:
        /*005c*/ 	.word	0x00000000
        /*0060*/ 	.short	0x0000
        /*0062*/ 	.short	0x0000
        /*0064*/ 	.byte	0x00, 0xf5, 0x21, 0x00


	//----- nvinfo : EIATTR_SPARSE_MMA_MASK
	.align		4
.L_45:
        /*0068*/ 	.byte	0x03, 0x50
        /*006a*/ 	.short	0x0000


	//----- nvinfo : EIATTR_MAXREG_COUNT
	.align		4
        /*006c*/ 	.byte	0x03, 0x1b
        /*006e*/ 	.short	0x00ff


	//----- nvinfo : EIATTR_MERCURY_ISA_VERSION
	.align		4
        /*0070*/ 	.byte	0x03, 0x5f
        /*0072*/ 	.short	0x0101


	//----- nvinfo : EIATTR_VRC_CTA_INIT_COUNT
	.align		4
        /*0074*/ 	.byte	0x02, 0x4a
	.zero		1
	.zero		1


	//----- nvinfo : EIATTR_EXIT_INSTR_OFFSETS
	.align		4
        /*0078*/ 	.byte	0x04, 0x1c
        /*007a*/ 	.short	(.L_47 - .L_46)


	//   ....[0]....
.L_46:
        /*007c*/ 	.word	0x000000c0


	//   ....[1]....
        /*0080*/ 	.word	0x000008e0


	//----- nvinfo : EIATTR_CBANK_PARAM_SIZE
	.align		4
.L_47:
        /*0084*/ 	.byte	0x03, 0x19
        /*0086*/ 	.short	0x0024


	//----- nvinfo : EIATTR_PARAM_CBANK
	.align		4
        /*0088*/ 	.byte	0x04, 0x0a
        /*008a*/ 	.short	(.L_49 - .L_48)
	.align		4
.L_48:
        /*008c*/ 	.word	index@(.nv.constant0._Z6matmulPfS_S_iii)
        /*0090*/ 	.short	0x0380
        /*0092*/ 	.short	0x0024


	//----- nvinfo : EIATTR_SW_WAR
	.align		4
.L_49:
        /*0094*/ 	.byte	0x04, 0x36
        /*0096*/ 	.short	(.L_51 - .L_50)
.L_50:
        /*0098*/ 	.word	0x00000008
.L_51:


//--------------------- .nv.callgraph             --------------------------
	.section	.nv.callgraph,"",@"SHT_CUDA_CALLGRAPH"
	.align	4
	.sectionentsize	8
	.align		4
        /*0000*/ 	.word	0x00000000
	.align		4
        /*0004*/ 	.word	0xffffffff
	.align		4
        /*0008*/ 	.word	0x00000000
	.align		4
        /*000c*/ 	.word	0xfffffffe
	.align		4
        /*0010*/ 	.word	0x00000000
	.align		4
        /*0014*/ 	.word	0xfffffffd
	.align		4
        /*0018*/ 	.word	0x00000000
	.align		4
        /*001c*/ 	.word	0xfffffffc


//--------------------- .text._Z22matmul_with_shared_memPfS_S_iii --------------------------
	.section	.text._Z22matmul_with_shared_memPfS_S_iii,"ax",@progbits
	.align	128
        .global         _Z22matmul_with_shared_memPfS_S_iii
        .type           _Z22matmul_with_shared_memPfS_S_iii,@function
        .size           _Z22matmul_with_shared_memPfS_S_iii,(.L_x_8 - _Z22matmul_with_shared_memPfS_S_iii)
        .other          _Z22matmul_with_shared_memPfS_S_iii,@"STO_CUDA_ENTRY STV_DEFAULT"
_Z22matmul_with_shared_memPfS_S_iii:
.text._Z22matmul_with_shared_memPfS_S_iii:
[----:B------:R-:W-:Y:S01]  /*0000*/  LDC R1, c[0x0][0x37c] ;  /* 0x0000df00ff017b82 */ /* 0x000fe20000000800 */
[----:B------:R-:W0:Y:S01]  /*0010*/  S2R R16, SR_TID.Y ;  /* 0x0000000000107919 */ /* 0x000e220000002200 */
[----:B------:R-:W1:Y:S01]  /*0020*/  LDCU UR10, c[0x0][0x3a0] ;  /* 0x00007400ff0a77ac */ /* 0x000e620008000800 */
[----:B------:R-:W-:Y:S01]  /*0030*/  HFMA2 R23, -RZ, RZ, 0, 0 ;  /* 0x00000000ff177431 */ /* 0x000fe200000001ff */
[----:B------:R-:W0:Y:S01]  /*0040*/  S2R R3, SR_CTAID.Y ;  /* 0x0000000000037919 */ /* 0x000e220000002600 */
[----:B------:R-:W2:Y:S01]  /*0050*/  LDCU.64 UR8, c[0x0][0x358] ;  /* 0x00006b00ff0877ac */ /* 0x000ea20008000a00 */
[----:B------:R-:W3:Y:S01]  /*0060*/  S2R R17, SR_TID.X ;  /* 0x0000000000117919 */ /* 0x000ee20000002100 */
[----:B------:R-:W3:Y:S01]  /*0070*/  S2R R2, SR_CTAID.X ;  /* 0x0000000000027919 */ /* 0x000ee20000002500 */
[----:B-1----:R-:W-:Y:S01]  /*0080*/  UISETP.GE.AND UP0, UPT, UR10, 0x1, UPT ;  /* 0x000000010a00788c */ /* 0x002fe2000bf06270 */
[----:B0-----:R-:W-:Y:S02]  /*0090*/  LEA R18, R3, R16, 0x5 ;  /* 0x0000001003127211 */ /* 0x001fe400078e28ff */
[----:B---3--:R-:W-:-:S06]  /*00a0*/  LEA R19, R2, R17, 0x5 ;  /* 0x0000001102137211 */ /* 0x008fcc00078e28ff */
[----:B--2---:R-:W-:Y:S05]  /*00b0*/  BRA.U !UP0, `(.L_x_0) ;  /* 0x0000000508cc7547 */ /* 0x004fea000b800000 */
[----:B------:R-:W0:Y:S01]  /*00c0*/  S2UR UR7, SR_CgaCtaId ;  /* 0x00000000000779c3 */ /* 0x000e220000008800 */
[----:B------:R-:W1:Y:S01]  /*00d0*/  LDCU UR11, c[0x0][0x39c] ;  /* 0x00007380ff0b77ac */ /* 0x000e620008000800 */
[----:B------:R-:W-:Y:S01]  /*00e0*/  MOV R23, RZ ;  /* 0x000000ff00177202 */ /* 0x000fe20000000f00 */
[----:B------:R-:W-:Y:S01]  /*00f0*/  IMAD R6, R18, UR10, R17 ;  /* 0x0000000a12067c24 */ /* 0x000fe2000f8e0211 */
[----:B------:R-:W-:Y:S01]  /*0100*/  UMOV UR5, 0x400 ;  /* 0x0000040000057882 */ /* 0x000fe20000000000 */
[----:B------:R-:W-:-:S03]  /*0110*/  UIADD3 UR4, UPT, UPT, UR10, 0x1f, URZ ;  /* 0x0000001f0a047890 */ /* 0x000fc6000fffe0ff */
[----:B------:R-:W2:Y:S01]  /*0120*/  LDC R0, c[0x0][0x39c] ;  /* 0x0000e700ff007b82 */ /* 0x000ea20000000800 */
[----:B------:R-:W-:Y:S02]  /*0130*/  UIADD3 UR6, UPT, UPT, UR5, 0x1000, URZ ;  /* 0x0000100005067890 */ /* 0x000fe4000fffe0ff */
[----:B------:R-:W-:Y:S01]  /*0140*/  USHF.R.U32.HI UR4, URZ, 0x5, UR4 ;  /* 0x00000005ff047899 */ /* 0x000fe20008011604 */
[----:B------:R-:W3:Y:S04]  /*0150*/  LDCU UR13, c[0x0][0x3a0] ;  /* 0x00007400ff0d77ac */ /* 0x000ee80008000800 */
[----:B------:R-:W4:Y:S01]  /*0160*/  LDC.64 R20, c[0x0][0x380] ;  /* 0x0000e000ff147b82 */ /* 0x000f220000000a00 */
[----:B------:R-:W2:Y:S01]  /*0170*/  LDCU UR12, c[0x0][0x398] ;  /* 0x00007300ff0c77ac */ /* 0x000ea20008000800 */
[----:B-1----:R-:W-:Y:S01]  /*0180*/  IMAD R7, R16, UR11, R17 ;  /* 0x0000000b10077c24 */ /* 0x002fe2000f8e0211 */
[----:B------:R-:W-:-:S02]  /*0190*/  UIADD3 UR4, UPT, UPT, -UR4, URZ, URZ ;  /* 0x000000ff04047290 */ /* 0x000fc4000fffe1ff */
[----:B0-----:R-:W-:Y:S02]  /*01a0*/  ULEA UR5, UR7, UR5, 0x18 ;  /* 0x0000000507057291 */ /* 0x001fe4000f8ec0ff */
[----:B------:R-:W-:Y:S01]  /*01b0*/  LEA R7, R2, R7, 0x5 ;  /* 0x0000000702077211 */ /* 0x000fe200078e28ff */
[----:B------:R-:W-:-:S03]  /*01c0*/  ULEA UR6, UR7, UR6, 0x18 ;  /* 0x0000000607067291 */ /* 0x000fc6000f8ec0ff */
[----:B------:R-:W-:-:S03]  /*01d0*/  LEA R5, R16, UR5, 0x7 ;  /* 0x0000000510057c11 */ /* 0x000fc6000f8e38ff */
[C---:B------:R-:W-:Y:S02]  /*01e0*/  LEA R3, R17.reuse, UR6, 0x2 ;  /* 0x0000000611037c11 */ /* 0x040fe4000f8e10ff */
[----:B------:R-:W-:Y:S02]  /*01f0*/  LEA R4, R17, R5, 0x2 ;  /* 0x0000000511047211 */ /* 0x000fe400078e10ff */
[----:B---3--:R-:W-:-:S07]  /*0200*/  LEA R2, R16, R3, 0x7 ;  /* 0x0000000310027211 */ /* 0x008fce00078e38ff */
.L_x_1:
[----:B------:R-:W-:Y:S01]  /*0210*/  ISETP.GE.AND P0, PT, R16, UR13, PT ;  /* 0x0000000d10007c0c */ /* 0x000fe2000bf06270 */
[----:B------:R-:W-:Y:S01]  /*0220*/  HFMA2 R29, -RZ, RZ, 0, 0 ;  /* 0x00000000ff1d7431 */ /* 0x000fe200000001ff */
[----:B------:R-:W-:Y:S01]  /*0230*/  ISETP.GE.AND P1, PT, R17, UR13, PT ;  /* 0x0000000d11007c0c */ /* 0x000fe2000bf26270 */
[----:B----4-:R-:W-:Y:S01]  /*0240*/  IMAD.WIDE R8, R6, 0x4, R20 ;  /* 0x0000000406087825 */ /* 0x010fe200078e0214 */
[----:B--2---:R-:W-:Y:S02]  /*0250*/  ISETP.GE.OR P0, PT, R19, R0, P0 ;  /* 0x000000001300720c */ /* 0x004fe40000706670 */
[----:B------:R-:W-:Y:S02]  /*0260*/  ISETP.GE.OR P1, PT, R18, UR12, P1 ;  /* 0x0000000c12007c0c */ /* 0x000fe40008f26670 */
[----:B------:R-:W-:-:S09]  /*0270*/  MOV R27, RZ ;  /* 0x000000ff001b7202 */ /* 0x000fd20000000f00 */
[----:B------:R-:W0:Y:S02]  /*0280*/  @!P0 LDC.64 R10, c[0x0][0x388] ;  /* 0x0000e200ff0a8b82 */ /* 0x000e240000000a00 */
[----:B------:R-:W2:Y:S01]  /*0290*/  @!P1 LDG.E R27, desc[UR8][R8.64] ;  /* 0x00000008081b9981 */ /* 0x000ea2000c1e1900 */
[----:B0-----:R-:W-:-:S05]  /*02a0*/  @!P0 IMAD.WIDE R10, R7, 0x4, R10 ;  /* 0x00000004070a8825 */ /* 0x001fca00078e020a */
[----:B------:R-:W3:Y:S04]  /*02b0*/  @!P0 LDG.E R29, desc[UR8][R10.64] ;  /* 0x000000080a1d8981 */ /* 0x000ee8000c1e1900 */
[----:B--2---:R-:W-:Y:S04]  /*02c0*/  STS [R4], R27 ;  /* 0x0000001b04007388 */ /* 0x004fe80000000800 */
[----:B---3--:R-:W-:Y:S01]  /*02d0*/  STS [R2], R29 ;  /* 0x0000001d02007388 */ /* 0x008fe20000000800 */
[----:B------:R-:W-:Y:S06]  /*02e0*/  BAR.SYNC.DEFER_BLOCKING 0x0 ;  /* 0x0000000000007b1d */ /* 0x000fec0000010000 */
[----:B------:R-:W-:Y:S04]  /*02f0*/  LDS R22, [R3] ;  /* 0x0000000003167984 */ /* 0x000fe80000000800 */
[----:B------:R-:W0:Y:S04]  /*0300*/  LDS.128 R12, [R5] ;  /* 0x00000000050c7984 */ /* 0x000e280000000c00 */
[----:B------:R-:W1:Y:S04]  /*0310*/  LDS R26, [R3+0x80] ;  /* 0x00008000031a7984 */ /* 0x000e680000000800 */
[----:B------:R-:W2:Y:S04]  /*0320*/  LDS R25, [R3+0x100] ;  /* 0x0001000003197984 */ /* 0x000ea80000000800 */
[----:B------:R-:W3:Y:S04]  /*0330*/  LDS R24, [R3+0x180] ;  /* 0x0001800003187984 */ /* 0x000ee80000000800 */
[----:B------:R-:W-:Y:S01]  /*0340*/  LDS.128 R8, [R5+0x10] ;  /* 0x0000100005087984 */ /* 0x000fe20000000c00 */
[----:B0-----:R-:W-:-:S03]  /*0350*/  FFMA R12, R12, R22, R23 ;  /* 0x000000160c0c7223 */ /* 0x001fc60000000017 */
[----:B------:R-:W0:Y:S01]  /*0360*/  LDS R23, [R3+0x200] ;  /* 0x0002000003177984 */ /* 0x000e220000000800 */
[----:B-1----:R-:W-:-:S03]  /*0370*/  FFMA R12, R26, R13, R12 ;  /* 0x0000000d1a0c7223 */ /* 0x002fc6000000000c */
[----:B------:R-:W1:Y:S01]  /*0380*/  LDS R22, [R3+0x280] ;  /* 0x0002800003167984 */ /* 0x000e620000000800 */
[----:B--2---:R-:W-:-:S03]  /*0390*/  FFMA R13, R25, R14, R12 ;  /* 0x0000000e190d7223 */ /* 0x004fc6000000000c */
[----:B------:R-:W2:Y:S01]  /*03a0*/  LDS R25, [R3+0x300] ;  /* 0x0003000003197984 */ /* 0x000ea20000000800 */
[----:B---3--:R-:W-:-:S03]  /*03b0*/  FFMA R13, R24, R15, R13 ;  /* 0x0000000f180d7223 */ /* 0x008fc6000000000d */
[----:B------:R-:W3:Y:S04]  /*03c0*/  LDS R24, [R3+0x380] ;  /* 0x0003800003187984 */ /* 0x000ee80000000800 */
[----:B------:R-:W-:Y:S01]  /*03d0*/  LDS R26, [R3+0xb80] ;  /* 0x000b8000031a7984 */ /* 0x000fe20000000800 */
[----:B0-----:R-:W-:-:S03]  /*03e0*/  FFMA R27, R8, R23, R13 ;  /* 0x00000017081b7223 */ /* 0x001fc6000000000d */
[----:B------:R-:W-:Y:S04]  /*03f0*/  LDS R23, [R3+0x400] ;  /* 0x0004000003177984 */ /* 0x000fe80000000800 */
[----:B------:R-:W0:Y:S01]  /*0400*/  LDS.128 R12, [R5+0x20] ;  /* 0x00002000050c7984 */ /* 0x000e220000000c00 */
[----:B-1----:R-:W-:-:S03]  /*0410*/  FFMA R8, R22, R9, R27 ;  /* 0x0000000916087223 */ /* 0x002fc6000000001b */
[----:B------:R-:W1:Y:S01]  /*0420*/  LDS R22, [R3+0x480] ;  /* 0x0004800003167984 */ /* 0x000e620000000800 */
[----:B--2---:R-:W-:-:S03]  /*0430*/  FFMA R9, R25, R10, R8 ;  /* 0x0000000a19097223 */ /* 0x004fc60000000008 */
[----:B------:R-:W2:Y:S01]  /*0440*/  LDS R25, [R3+0x500] ;  /* 0x0005000003197984 */ /* 0x000ea20000000800 */
[----:B---3--:R-:W-:-:S03]  /*0450*/  FFMA R9, R24, R11, R9 ;  /* 0x0000000b18097223 */ /* 0x008fc60000000009 */
[----:B------:R-:W3:Y:S01]  /*0460*/  LDS R24, [R3+0x580] ;  /* 0x0005800003187984 */ /* 0x000ee20000000800 */
        /* <DEDUP_REMOVED lines=26> */
[----:B------:R-:W-:Y:S04]  /*0610*/  LDS R27, [R3+0xc00] ;  /* 0x000c0000031b7984 */ /* 0x000fe80000000800 */
[----:B------:R-:W-:Y:S01]  /*0620*/  LDS R24, [R3+0xc80] ;  /* 0x000c800003187984 */ /* 0x000fe20000000800 */
[----:B0-----:R-:W-:-:S03]  /*0630*/  FFMA R23, R8, R23, R13 ;  /* 0x0000001708177223 */ /* 0x001fc6000000000d */
[----:B------:R-:W0:Y:S01]  /*0640*/  LDS.128 R12, [R5+0x60] ;  /* 0x00006000050c7984 */ /* 0x000e220000000c00 */
[----:B-1----:R-:W-:-:S03]  /*0650*/  FFMA R22, R22, R9, R23 ;  /* 0x0000000916167223 */ /* 0x002fc60000000017 */
[----:B------:R-:W1:Y:S01]  /*0660*/  LDS R23, [R3+0xd00] ;  /* 0x000d000003177984 */ /* 0x000e620000000800 */
[----:B--2---:R-:W-:-:S03]  /*0670*/  FFMA R25, R25, R10, R22 ;  /* 0x0000000a19197223 */ /* 0x004fc60000000016 */
[----:B------:R-:W2:Y:S01]  /*0680*/  LDS R22, [R3+0xd80] ;  /* 0x000d800003167984 */ /* 0x000ea20000000800 */
[----:B------:R-:W-:-:S03]  /*0690*/  FFMA R11, R26, R11, R25 ;  /* 0x0000000b1a0b7223 */ /* 0x000fc60000000019 */
[----:B------:R-:W-:Y:S01]  /*06a0*/  LDS R25, [R3+0xe00] ;  /* 0x000e000003197984 */ /* 0x000fe20000000800 */
[----:B0-----:R-:W-:-:S03]  /*06b0*/  FFMA R27, R12, R27, R11 ;  /* 0x0000001b0c1b7223 */ /* 0x001fc6000000000b */
[----:B------:R-:W0:Y:S01]  /*06c0*/  LDS.128 R8, [R5+0x70] ;  /* 0x0000700005087984 */ /* 0x000e220000000c00 */
[----:B------:R-:W-:-:S03]  /*06d0*/  FFMA R24, R24, R13, R27 ;  /* 0x0000000d18187223 */ /* 0x000fc6000000001b */
[----:B------:R-:W3:Y:S04]  /*06e0*/  LDS R27, [R3+0xe80] ;  /* 0x000e8000031b7984 */ /* 0x000ee80000000800 */
[----:B------:R-:W4:Y:S04]  /*06f0*/  LDS R13, [R3+0xf00] ;  /* 0x000f0000030d7984 */ /* 0x000f280000000800 */
[----:B------:R-:W5:Y:S01]  /*0700*/  LDS R12, [R3+0xf80] ;  /* 0x000f8000030c7984 */ /* 0x000f620000000800 */
[----:B-1----:R-:W-:Y:S01]  /*0710*/  FFMA R23, R23, R14, R24 ;  /* 0x0000000e17177223 */ /* 0x002fe20000000018 */
[----:B------:R-:W-:-:S03]  /*0720*/  UIADD3 UR4, UPT, UPT, UR4, 0x1, URZ ;  /* 0x0000000104047890 */ /* 0x000fc6000fffe0ff */
[----:B--2---:R-:W-:Y:S01]  /*0730*/  FFMA R15, R22, R15, R23 ;  /* 0x0000000f160f7223 */ /* 0x004fe20000000017 */
[----:B------:R-:W-:Y:S01]  /*0740*/  UISETP.NE.AND UP0, UPT, UR4, URZ, UPT ;  /* 0x000000ff0400728c */ /* 0x000fe2000bf05270 */
[----:B------:R-:W-:Y:S02]  /*0750*/  IADD3 R16, PT, PT, R16, 0x20, RZ ;  /* 0x0000002010107810 */ /* 0x000fe40007ffe0ff */
[----:B------:R-:W-:Y:S02]  /*0760*/  IADD3 R6, PT, PT, R6, 0x20, RZ ;  /* 0x0000002006067810 */ /* 0x000fe40007ffe0ff */
[----:B------:R-:W-:Y:S02]  /*0770*/  IADD3 R17, PT, PT, R17, 0x20, RZ ;  /* 0x0000002011117810 */ /* 0x000fe40007ffe0ff */
[----:B------:R-:W-:Y:S01]  /*0780*/  LEA R7, R0, R7, 0x5 ;  /* 0x0000000700077211 */ /* 0x000fe200078e28ff */
[----:B0-----:R-:W-:-:S04]  /*0790*/  FFMA R8, R8, R25, R15 ;  /* 0x0000001908087223 */ /* 0x001fc8000000000f */
[----:B---3--:R-:W-:-:S04]  /*07a0*/  FFMA R8, R27, R9, R8 ;  /* 0x000000091b087223 */ /* 0x008fc80000000008 */
[----:B----4-:R-:W-:-:S04]  /*07b0*/  FFMA R13, R13, R10, R8 ;  /* 0x0000000a0d0d7223 */ /* 0x010fc80000000008 */
[----:B-----5:R-:W-:Y:S01]  /*07c0*/  FFMA R23, R12, R11, R13 ;  /* 0x0000000b0c177223 */ /* 0x020fe2000000000d */
[----:B------:R-:W-:Y:S06]  /*07d0*/  BAR.SYNC.DEFER_BLOCKING 0x0 ;  /* 0x0000000000007b1d */ /* 0x000fec0000010000 */
[----:B------:R-:W-:Y:S05]  /*07e0*/  BRA.U UP0, `(.L_x_1) ;  /* 0xfffffff900887547 */ /* 0x000fea000b83ffff */
.L_x_0:
[----:B------:R-:W0:Y:S02]  /*07f0*/  LDCU.64 UR4, c[0x0][0x398] ;  /* 0x00007300ff0477ac */ /* 0x000e240008000a00 */
[----:B0-----:R-:W-:-:S04]  /*0800*/  ISETP.GE.AND P0, PT, R19, UR5, PT ;  /* 0x0000000513007c0c */ /* 0x001fc8000bf06270 */
[----:B------:R-:W-:-:S13]  /*0810*/  ISETP.GE.OR P0, PT, R18, UR4, P0 ;  /* 0x0000000412007c0c */ /* 0x000fda0008706670 */
[----:B------:R-:W-:Y:S05]  /*0820*/  @P0 EXIT ;  /* 0x000000000000094d */ /* 0x000fea0003800000 */
[----:B------:R-:W0:Y:S01]  /*0830*/  LDC.64 R2, c[0x0][0x390] ;  /* 0x0000e400ff027b82 */ /* 0x000e220000000a00 */
[----:B------:R-:W-:-:S04]  /*0840*/  IMAD R19, R18, UR5, R19 ;  /* 0x0000000512137c24 */ /* 0x000fc8000f8e0213 */
[----:B0-----:R-:W-:-:S05]  /*0850*/  IMAD.WIDE R2, R19, 0x4, R2 ;  /* 0x0000000413027825 */ /* 0x001fca00078e0202 */
[----:B------:R-:W-:Y:S01]  /*0860*/  STG.E desc[UR8][R2.64], R23 ;  /* 0x0000001702007986 */ /* 0x000fe2000c101908 */
[----:B------:R-:W-:Y:S05]  /*0870*/  EXIT ;  /* 0x000000000000794d */ /* 0x000fea0003800000 */
.L_x_2:
[----:B------:R-:W-:-:S00]  /*0880*/  BRA `(.L_x_2) ;  /* 0xfffffffc00fc7947 */ /* 0x000fc0000383ffff */
[----:B------:R-:W-:-:S00]  /*0890*/  NOP ;  /* 0x0000000000007918 */ /* 0x000fc00000000000 */
        /* <DEDUP_REMOVED lines=14> */
.L_x_8:


//--------------------- .text._Z6matmulPfS_S_iii  --------------------------
	.section	.text._Z6matmulPfS_S_iii,"ax",@progbits
	.align	128
        .global         _Z6matmulPfS_S_iii
        .type           _Z6matmulPfS_S_iii,@function
        .size           _Z6matmulPfS_S_iii,(.L_x_9 - _Z6matmulPfS_S_iii)
        .other          _Z6matmulPfS_S_iii,@"STO_CUDA_ENTRY STV_DEFAULT"
_Z6matmulPfS_S_iii:
.text._Z6matmulPfS_S_iii:
[----:B------:R-:W-:Y:S01]  /*0000*/  LDC R1, c[0x0][0x37c] ;  /* 0x0000df00ff017b82 */ /* 0x000fe20000000800 */
[----:B------:R-:W0:Y:S07]  /*0010*/  S2R R7, SR_TID.Y ;  /* 0x0000000000077919 */ /* 0x000e2e0000002200 */
[----:B------:R-:W1:Y:S01]  /*0020*/  LDC R18, c[0x0][0x360] ;  /* 0x0000d800ff127b82 */ /* 0x000e620000000800 */
[----:B------:R-:W1:Y:S07]  /*0030*/  S2R R5, SR_TID.X ;  /* 0x0000000000057919 */ /* 0x000e6e0000002100 */
[----:B------:R-:W0:Y:S08]  /*0040*/  S2UR UR5, SR_CTAID.Y ;  /* 0x00000000000579c3 */ /* 0x000e300000002600 */
[----:B------:R-:W0:Y:S08]  /*0050*/  LDC R0, c[0x0][0x364] ;  /* 0x0000d900ff007b82 */ /* 0x000e300000000800 */
[----:B------:R-:W1:Y:S08]  /*0060*/  S2UR UR4, SR_CTAID.X ;  /* 0x00000000000479c3 */ /* 0x000e700000002500 */
[----:B------:R-:W2:Y:S01]  /*0070*/  LDC.64 R2, c[0x0][0x398] ;  /* 0x0000e600ff027b82 */ /* 0x000ea20000000a00 */
[----:B0-----:R-:W-:-:S02]  /*0080*/  IMAD R0, R0, UR5, R7 ;  /* 0x0000000500007c24 */ /* 0x001fc4000f8e0207 */
[----:B-1----:R-:W-:-:S03]  /*0090*/  IMAD R18, R18, UR4, R5 ;  /* 0x0000000412127c24 */ /* 0x002fc6000f8e0205 */
[----:B--2---:R-:W-:-:S04]  /*00a0*/  ISETP.GE.AND P0, PT, R0, R2, PT ;  /* 0x000000020000720c */ /* 0x004fc80003f06270 */
[----:B------:R-:W-:-:S13]  /*00b0*/  ISETP.GE.OR P0, PT, R18, R3, P0 ;  /* 0x000000031200720c */ /* 0x000fda0000706670 */
[----:B------:R-:W-:Y:S05]  /*00c0*/  @P0 EXIT ;  /* 0x000000000000094d */ /* 0x000fea0003800000 */
[----:B------:R-:W0:Y:S01]  /*00d0*/  LDC R19, c[0x0][0x3a0] ;  /* 0x0000e800ff137b82 */ /* 0x000e220000000800 */
[----:B------:R-:W1:Y:S01]  /*00e0*/  LDCU.64 UR4, c[0x0][0x358] ;  /* 0x00006b00ff0477ac */ /* 0x000e620008000a00 */
[----:B------:R-:W-:Y:S01]  /*00f0*/  HFMA2 R24, -RZ, RZ, 0, 0 ;  /* 0x00000000ff187431 */ /* 0x000fe200000001ff */
[----:B0-----:R-:W-:-:S13]  /*0100*/  ISETP.GE.AND P0, PT, R19, 0x1, PT ;  /* 0x000000011300780c */ /* 0x001fda0003f06270 */
[----:B-1----:R-:W-:Y:S05]  /*0110*/  @!P0 BRA `(.L_x_3) ;  /* 0x0000000400e08947 */ /* 0x002fea0003800000 */
[C---:B------:R-:W-:Y:S01]  /*0120*/  ISETP.GE.U32.AND P1, PT, R19.reuse, 0x8, PT ;  /* 0x000000081300780c */ /* 0x040fe20003f26070 */
[----:B------:R-:W-:Y:S01]  /*0130*/  IMAD R20, R0, R19, RZ ;  /* 0x0000001300147224 */ /* 0x000fe200078e02ff */
[----:B------:R-:W-:Y:S02]  /*0140*/  LOP3.LUT R27, R19, 0x7, RZ, 0xc0, !PT ;  /* 0x00000007131b7812 */ /* 0x000fe400078ec0ff */
[----:B------:R-:W-:Y:S02]  /*0150*/  MOV R24, RZ ;  /* 0x000000ff00187202 */ /* 0x000fe40000000f00 */
[----:B------:R-:W-:Y:S02]  /*0160*/  ISETP.NE.AND P0, PT, R27, RZ, PT ;  /* 0x000000ff1b00720c */ /* 0x000fe40003f05270 */
[----:B------:R-:W-:-:S05]  /*0170*/  MOV R21, RZ ;  /* 0x000000ff00157202 */ /* 0x000fca0000000f00 */
[----:B------:R-:W-:Y:S06]  /*0180*/  @!P1 BRA `(.L_x_4) ;  /* 0x0000000000c49947 */ /* 0x000fec0003800000 */
[----:B------:R-:W0:Y:S01]  /*0190*/  LDC.64 R4, c[0x0][0x380] ;  /* 0x0000e000ff047b82 */ /* 0x000e220000000a00 */
[----:B------:R-:W-:Y:S02]  /*01a0*/  LOP3.LUT R21, R19, 0x7ffffff8, RZ, 0xc0, !PT ;  /* 0x7ffffff813157812 */ /* 0x000fe400078ec0ff */
[----:B------:R-:W-:Y:S02]  /*01b0*/  MOV R24, RZ ;  /* 0x000000ff00187202 */ /* 0x000fe40000000f00 */
[----:B------:R-:W-:Y:S02]  /*01c0*/  MOV R2, R18 ;  /* 0x0000001200027202 */ /* 0x000fe40000000f00 */
[----:B------:R-:W-:Y:S01]  /*01d0*/  IADD3 R22, PT, PT, -R21, RZ, RZ ;  /* 0x000000ff15167210 */ /* 0x000fe20007ffe1ff */
[----:B0-----:R-:W-:-:S03]  /*01e0*/  IMAD.WIDE.U32 R4, R20, 0x4, R4 ;  /* 0x0000000414047825 */ /* 0x001fc600078e0004 */
[----:B------:R-:W-:-:S04]  /*01f0*/  IADD3 R6, P1, PT, R4, 0x10, RZ ;  /* 0x0000001004067810 */ /* 0x000fc80007f3e0ff */
[----:B------:R-:W-:-:S09]  /*0200*/  IADD3.X R7, PT, PT, RZ, R5, RZ, P1, !PT ;  /* 0x00000005ff077210 */ /* 0x000fd20000ffe4ff */
.L_x_5:
[----:B------:R-:W0:Y:S01]  /*0210*/  LDC.64 R16, c[0x0][0x388] ;  /* 0x0000e200ff107b82 */ /* 0x000e220000000a00 */
[----:B------:R-:W-:Y:S02]  /*0220*/  MOV R4, R6 ;  /* 0x0000000600047202 */ /* 0x000fe40000000f00 */
[----:B------:R-:W-:-:S05]  /*0230*/  MOV R5, R7 ;  /* 0x0000000700057202 */ /* 0x000fca0000000f00 */
[----:B------:R-:W2:Y:S04]  /*0240*/  LDG.E R25, desc[UR4][R4.64+-0x10] ;  /* 0xfffff00404197981 */ /* 0x000ea8000c1e1900 */
[----:B------:R-:W3:Y:S04]  /*0250*/  LDG.E R23, desc[UR4][R4.64+-0xc] ;  /* 0xfffff40404177981 */ /* 0x000ee8000c1e1900 */
[----:B------:R-:W4:Y:S04]  /*0260*/  LDG.E R29, desc[UR4][R4.64+-0x8] ;  /* 0xfffff804041d7981 */ /* 0x000f28000c1e1900 */
[----:B------:R-:W5:Y:S01]  /*0270*/  LDG.E R28, desc[UR4][R4.64+-0x4] ;  /* 0xfffffc04041c7981 */ /* 0x000f62000c1e1900 */
[----:B0-----:R-:W-:-:S05]  /*0280*/  IMAD.WIDE R16, R2, 0x4, R16 ;  /* 0x0000000402107825 */ /* 0x001fca00078e0210 */
[----:B------:R0:W2:Y:S01]  /*0290*/  LDG.E R26, desc[UR4][R16.64] ;  /* 0x00000004101a7981 */ /* 0x0000a2000c1e1900 */
[----:B------:R-:W-:-:S04]  /*02a0*/  IMAD.WIDE R14, R3, 0x4, R16 ;  /* 0x00000004030e7825 */ /* 0x000fc800078e0210 */
[C---:B------:R-:W-:Y:S02]  /*02b0*/  IMAD.WIDE R6, R3.reuse, 0x4, R14 ;  /* 0x0000000403067825 */ /* 0x040fe400078e020e */
[----:B------:R-:W3:Y:S02]  /*02c0*/  LDG.E R14, desc[UR4][R14.64] ;  /* 0x000000040e0e7981 */ /* 0x000ee4000c1e1900 */
[C---:B------:R-:W-:Y:S02]  /*02d0*/  IMAD.WIDE R10, R3.reuse, 0x4, R6 ;  /* 0x00000004030a7825 */ /* 0x040fe400078e0206 */
[----:B------:R-:W4:Y:S02]  /*02e0*/  LDG.E R6, desc[UR4][R6.64] ;  /* 0x0000000406067981 */ /* 0x000f24000c1e1900 */
[C---:B------:R-:W-:Y:S02]  /*02f0*/  IMAD.WIDE R8, R3.reuse, 0x4, R10 ;  /* 0x0000000403087825 */ /* 0x040fe400078e020a */
[----:B------:R-:W5:Y:S02]  /*0300*/  LDG.E R10, desc[UR4][R10.64] ;  /* 0x000000040a0a7981 */ /* 0x000f64000c1e1900 */
[----:B------:R-:W-:-:S02]  /*0310*/  IMAD.WIDE R12, R3, 0x4, R8 ;  /* 0x00000004030c7825 */ /* 0x000fc400078e0208 */
[----:B------:R-:W5:Y:S04]  /*0320*/  LDG.E R7, desc[UR4][R4.64] ;  /* 0x0000000404077981 */ /* 0x000f68000c1e1900 */
[----:B------:R-:W5:Y:S01]  /*0330*/  LDG.E R8, desc[UR4][R8.64] ;  /* 0x0000000408087981 */ /* 0x000f62000c1e1900 */
[----:B0-----:R-:W-:-:S03]  /*0340*/  IMAD.WIDE R16, R3, 0x4, R12 ;  /* 0x0000000403107825 */ /* 0x001fc600078e020c */
[----:B------:R-:W5:Y:S04]  /*0350*/  LDG.E R12, desc[UR4][R12.64] ;  /* 0x000000040c0c7981 */ /* 0x000f68000c1e1900 */
[----:B------:R-:W5:Y:S04]  /*0360*/  LDG.E R15, desc[UR4][R16.64] ;  /* 0x00000004100f7981 */ /* 0x000f68000c1e1900 */
[----:B------:R-:W5:Y:S04]  /*0370*/  LDG.E R9, desc[UR4][R4.64+0x4] ;  /* 0x0000040404097981 */ /* 0x000f68000c1e1900 */
[----:B------:R-:W5:Y:S01]  /*0380*/  LDG.E R11, desc[UR4][R4.64+0xc] ;  /* 0x00000c04040b7981 */ /* 0x000f62000c1e1900 */
[----:B--2---:R-:W-:Y:S01]  /*0390*/  FFMA R26, R25, R26, R24 ;  /* 0x0000001a191a7223 */ /* 0x004fe20000000018 */
[----:B------:R-:W-:-:S02]  /*03a0*/  IMAD.WIDE R24, R3, 0x4, R16 ;  /* 0x0000000403187825 */ /* 0x000fc400078e0210 */
[----:B------:R-:W2:Y:S04]  /*03b0*/  LDG.E R16, desc[UR4][R4.64+0x8] ;  /* 0x0000080404107981 */ /* 0x000ea8000c1e1900 */
[----:B------:R-:W2:Y:S01]  /*03c0*/  LDG.E R24, desc[UR4][R24.64] ;  /* 0x0000000418187981 */ /* 0x000ea2000c1e1900 */
[----:B---3--:R-:W-:Y:S01]  /*03d0*/  FFMA R14, R23, R14, R26 ;  /* 0x0000000e170e7223 */ /* 0x008fe2000000001a */
[----:B------:R-:W-:-:S03]  /*03e0*/  IADD3 R22, PT, PT, R22, 0x8, RZ ;  /* 0x0000000816167810 */ /* 0x000fc60007ffe0ff */
[----:B----4-:R-:W-:Y:S01]  /*03f0*/  FFMA R29, R29, R6, R14 ;  /* 0x000000061d1d7223 */ /* 0x010fe2000000000e */
[----:B------:R-:W-:-:S03]  /*0400*/  ISETP.NE.AND P1, PT, R22, RZ, PT ;  /* 0x000000ff1600720c */ /* 0x000fc60003f25270 */
[----:B-----5:R-:W-:Y:S01]  /*0410*/  FFMA R10, R28, R10, R29 ;  /* 0x0000000a1c0a7223 */ /* 0x020fe2000000001d */
[----:B------:R-:W-:-:S03]  /*0420*/  IADD3 R6, P2, PT, R4, 0x20, RZ ;  /* 0x0000002004067810 */ /* 0x000fc60007f5e0ff */
[----:B------:R-:W-:Y:S01]  /*0430*/  FFMA R8, R7, R8, R10 ;  /* 0x0000000807087223 */ /* 0x000fe2000000000a */
[----:B------:R-:W-:Y:S02]  /*0440*/  IADD3.X R7, PT, PT, RZ, R5, RZ, P2, !PT ;  /* 0x00000005ff077210 */ /* 0x000fe400017fe4ff */
[----:B------:R-:W-:Y:S01]  /*0450*/  LEA R2, R3, R2, 0x3 ;  /* 0x0000000203027211 */ /* 0x000fe200078e18ff */
[----:B------:R-:W-:-:S04]  /*0460*/  FFMA R9, R9, R12, R8 ;  /* 0x0000000c09097223 */ /* 0x000fc80000000008 */
[----:B--2---:R-:W-:-:S04]  /*0470*/  FFMA R16, R16, R15, R9 ;  /* 0x0000000f10107223 */ /* 0x004fc80000000009 */
[----:B------:R-:W-:Y:S01]  /*0480*/  FFMA R24, R11, R24, R16 ;  /* 0x000000180b187223 */ /* 0x000fe20000000010 */
[----:B------:R-:W-:Y:S06]  /*0490*/  @P1 BRA `(.L_x_5) ;  /* 0xfffffffc005c1947 */ /* 0x000fec000383ffff */
.L_x_4:
[----:B------:R-:W-:Y:S05]  /*04a0*/  @!P0 BRA `(.L_x_3) ;  /* 0x0000000000fc8947 */ /* 0x000fea0003800000 */
[----:B------:R-:W-:Y:S02]  /*04b0*/  ISETP.GE.U32.AND P1, PT, R27, 0x4, PT ;  /* 0x000000041b00780c */ /* 0x000fe40003f26070 */
[----:B------:R-:W-:-:S04]  /*04c0*/  LOP3.LUT R2, R19, 0x3, RZ, 0xc0, !PT ;  /* 0x0000000313027812 */ /* 0x000fc800078ec0ff */
[----:B------:R-:W-:-:S07]  /*04d0*/  ISETP.NE.AND P0, PT, R2, RZ, PT ;  /* 0x000000ff0200720c */ /* 0x000fce0003f05270 */
[----:B------:R-:W-:Y:S06]  /*04e0*/  @!P1 BRA `(.L_x_6) ;  /* 0x00000000006c9947 */ /* 0x000fec0003800000 */
[----:B------:R-:W0:Y:S01]  /*04f0*/  LDC.64 R6, c[0x0][0x388] ;  /* 0x0000e200ff067b82 */ /* 0x000e220000000a00 */
[----:B------:R-:W1:Y:S01]  /*0500*/  LDCU.64 UR6, c[0x0][0x380] ;  /* 0x00007000ff0677ac */ /* 0x000e620008000a00 */
[----:B------:R-:W-:Y:S01]  /*0510*/  IMAD R9, R21, R3, R18 ;  /* 0x0000000315097224 */ /* 0x000fe200078e0212 */
[CC--:B------:R-:W-:Y:S02]  /*0520*/  IADD3 R5, PT, PT, R20.reuse, R21.reuse, RZ ;  /* 0x0000001514057210 */ /* 0x0c0fe40007ffe0ff */
[----:B------:R-:W-:-:S03]  /*0530*/  IADD3 R10, P1, PT, R20, R21, RZ ;  /* 0x00000015140a7210 */ /* 0x000fc60007f3e0ff */
[----:B------:R-:W2:Y:S01]  /*0540*/  LDC.64 R14, c[0x0][0x380] ;  /* 0x0000e000ff0e7b82 */ /* 0x000ea20000000a00 */
[----:B0-----:R-:W-:-:S04]  /*0550*/  IMAD.WIDE R6, R9, 0x4, R6 ;  /* 0x0000000409067825 */ /* 0x001fc800078e0206 */
[----:B------:R-:W-:Y:S02]  /*0560*/  IMAD.WIDE R8, R3, 0x4, R6 ;  /* 0x0000000403087825 */ /* 0x000fe400078e0206 */
[----:B------:R-:W3:Y:S02]  /*0570*/  LDG.E R6, desc[UR4][R6.64] ;  /* 0x0000000406067981 */ /* 0x000ee4000c1e1900 */
[----:B--2---:R-:W-:Y:S01]  /*0580*/  IMAD.WIDE.U32 R14, R5, 0x4, R14 ;  /* 0x00000004050e7825 */ /* 0x004fe200078e000e */
[----:B------:R-:W-:Y:S02]  /*0590*/  IADD3.X R5, PT, PT, RZ, RZ, RZ, P1, !PT ;  /* 0x000000ffff057210 */ /* 0x000fe40000ffe4ff */
[----:B-1----:R-:W-:-:S03]  /*05a0*/  LEA R4, P1, R10, UR6, 0x2 ;  /* 0x000000060a047c11 */ /* 0x002fc6000f8210ff */
[----:B------:R-:W3:Y:S01]  /*05b0*/  LDG.E R15, desc[UR4][R14.64] ;  /* 0x000000040e0f7981 */ /* 0x000ee2000c1e1900 */
[----:B------:R-:W-:Y:S01]  /*05c0*/  LEA.HI.X R5, R10, UR7, R5, 0x2, P1 ;  /* 0x000000070a057c11 */ /* 0x000fe200088f1405 */
[C---:B------:R-:W-:Y:S02]  /*05d0*/  IMAD.WIDE R10, R3.reuse, 0x4, R8 ;  /* 0x00000004030a7825 */ /* 0x040fe400078e0208 */
[----:B------:R-:W2:Y:S04]  /*05e0*/  LDG.E R8, desc[UR4][R8.64] ;  /* 0x0000000408087981 */ /* 0x000ea8000c1e1900 */
[----:B------:R-:W2:Y:S01]  /*05f0*/  LDG.E R17, desc[UR4][R4.64+0x4] ;  /* 0x0000040404117981 */ /* 0x000ea2000c1e1900 */
[----:B------:R-:W-:-:S03]  /*0600*/  IMAD.WIDE R12, R3, 0x4, R10 ;  /* 0x00000004030c7825 */ /* 0x000fc600078e020a */
[----:B------:R-:W4:Y:S04]  /*0610*/  LDG.E R22, desc[UR4][R10.64] ;  /* 0x000000040a167981 */ /* 0x000f28000c1e1900 */
[----:B------:R-:W4:Y:S04]  /*0620*/  LDG.E R16, desc[UR4][R4.64+0x8] ;  /* 0x0000080404107981 */ /* 0x000f28000c1e1900 */
[----:B------:R-:W5:Y:S04]  /*0630*/  LDG.E R23, desc[UR4][R4.64+0xc] ;  /* 0x00000c0404177981 */ /* 0x000f68000c1e1900 */
[----:B------:R-:W5:Y:S01]  /*0640*/  LDG.E R12, desc[UR4][R12.64] ;  /* 0x000000040c0c7981 */ /* 0x000f62000c1e1900 */
[----:B------:R-:W-:Y:S01]  /*0650*/  IADD3 R21, PT, PT, R21, 0x4, RZ ;  /* 0x0000000415157810 */ /* 0x000fe20007ffe0ff */
[----:B---3--:R-:W-:-:S04]  /*0660*/  FFMA R24, R15, R6, R24 ;  /* 0x000000060f187223 */ /* 0x008fc80000000018 */
[----:B--2---:R-:W-:-:S04]  /*0670*/  FFMA R17, R17, R8, R24 ;  /* 0x0000000811117223 */ /* 0x004fc80000000018 */
[----:B----4-:R-:W-:-:S04]  /*0680*/  FFMA R16, R16, R22, R17 ;  /* 0x0000001610107223 */ /* 0x010fc80000000011 */
[----:B-----5:R-:W-:-:S07]  /*0690*/  FFMA R24, R23, R12, R16 ;  /* 0x0000000c17187223 */ /* 0x020fce0000000010 */
.L_x_6:
[----:B------:R-:W-:Y:S05]  /*06a0*/  @!P0 BRA `(.L_x_3) ;  /* 0x00000000007c8947 */ /* 0x000fea0003800000 */
[----:B------:R-:W-:Y:S01]  /*06b0*/  ISETP.NE.AND P1, PT, R2, 0x1, PT ;  /* 0x000000010200780c */ /* 0x000fe20003f25270 */
[----:B------:R-:W0:Y:S01]  /*06c0*/  LDC.64 R12, c[0x0][0x380] ;  /* 0x0000e000ff0c7b82 */ /* 0x000e220000000a00 */
[----:B------:R-:W-:-:S04]  /*06d0*/  LOP3.LUT R19, R19, 0x1, RZ, 0xc0, !PT ;  /* 0x0000000113137812 */ /* 0x000fc800078ec0ff */
[----:B------:R-:W-:-:S03]  /*06e0*/  ISETP.NE.U32.AND P0, PT, R19, 0x1, PT ;  /* 0x000000011300780c */ /* 0x000fc60003f05070 */
[----:B------:R-:W1:Y:S04]  /*06f0*/  LDC.64 R10, c[0x0][0x388] ;  /* 0x0000e200ff0a7b82 */ /* 0x000e680000000a00 */
[CC--:B------:R-:W-:Y:S02]  /*0700*/  @P1 IADD3 R15, PT, PT, R20.reuse, R21.reuse, RZ ;  /* 0x00000015140f1210 */ /* 0x0c0fe40007ffe0ff */
[----:B------:R-:W-:Y:S02]  /*0710*/  @P1 IADD3 R2, P2, PT, R20, R21, RZ ;  /* 0x0000001514021210 */ /* 0x000fe40007f5e0ff */
[----:B------:R-:W2:Y:S02]  /*0720*/  @P1 LDC.64 R4, c[0x0][0x380] ;  /* 0x0000e000ff041b82 */ /* 0x000ea40000000a00 */
[----:B------:R-:W-:-:S06]  /*0730*/  @P1 IADD3.X R14, PT, PT, RZ, RZ, RZ, P2, !PT ;  /* 0x000000ffff0e1210 */ /* 0x000fcc00017fe4ff */
[----:B------:R-:W3:Y:S01]  /*0740*/  LDC.64 R6, c[0x0][0x380] ;  /* 0x0000e000ff067b82 */ /* 0x000ee20000000a00 */
[----:B0-----:R-:W-:-:S04]  /*0750*/  @P1 IMAD.WIDE.U32 R12, R15, 0x4, R12 ;  /* 0x000000040f0c1825 */ /* 0x001fc800078e000c */
[C---:B------:R-:W-:Y:S01]  /*0760*/  @P1 IMAD R15, R21.reuse, R3, R18 ;  /* 0x00000003150f1224 */ /* 0x040fe200078e0212 */
[----:B------:R-:W-:Y:S01]  /*0770*/  @P1 IADD3 R21, PT, PT, R21, 0x2, RZ ;  /* 0x0000000215151810 */ /* 0x000fe20007ffe0ff */
[----:B------:R-:W4:Y:S01]  /*0780*/  @P1 LDG.E R13, desc[UR4][R12.64] ;  /* 0x000000040c0d1981 */ /* 0x000f22000c1e1900 */
[----:B------:R-:W0:Y:S01]  /*0790*/  LDC.64 R8, c[0x0][0x388] ;  /* 0x0000e200ff087b82 */ /* 0x000e220000000a00 */
[----:B-1----:R-:W-:Y:S01]  /*07a0*/  @P1 IMAD.WIDE R10, R15, 0x4, R10 ;  /* 0x000000040f0a1825 */ /* 0x002fe200078e020a */
[----:B------:R-:W-:Y:S02]  /*07b0*/  @!P0 IADD3 R17, PT, PT, R20, R21, RZ ;  /* 0x0000001514118210 */ /* 0x000fe40007ffe0ff */
[----:B--2---:R-:W-:Y:S01]  /*07c0*/  @P1 LEA R4, P2, R2, R4, 0x2 ;  /* 0x0000000402041211 */ /* 0x004fe200078410ff */
[----:B------:R-:W-:-:S03]  /*07d0*/  @!P0 IMAD R21, R21, R3, R18 ;  /* 0x0000000315158224 */ /* 0x000fc600078e0212 */
[----:B------:R-:W-:Y:S01]  /*07e0*/  @P1 LEA.HI.X R5, R2, R5, R14, 0x2, P2 ;  /* 0x0000000502051211 */ /* 0x000fe200010f140e */
[----:B------:R-:W-:Y:S01]  /*07f0*/  @P1 IMAD.WIDE R14, R3, 0x4, R10 ;  /* 0x00000004030e1825 */ /* 0x000fe200078e020a */
[----:B------:R-:W4:Y:S03]  /*0800*/  @P1 LDG.E R2, desc[UR4][R10.64] ;  /* 0x000000040a021981 */ /* 0x000f26000c1e1900 */
[----:B---3--:R-:W-:Y:S01]  /*0810*/  @!P0 IMAD.WIDE.U32 R6, R17, 0x4, R6 ;  /* 0x0000000411068825 */ /* 0x008fe200078e0006 */
[----:B------:R-:W2:Y:S04]  /*0820*/  @P1 LDG.E R5, desc[UR4][R4.64+0x4] ;  /* 0x0000040404051981 */ /* 0x000ea8000c1e1900 */
[----:B------:R-:W2:Y:S01]  /*0830*/  @P1 LDG.E R14, desc[UR4][R14.64] ;  /* 0x000000040e0e1981 */ /* 0x000ea2000c1e1900 */
[----:B0-----:R-:W-:-:S03]  /*0840*/  @!P0 IMAD.WIDE R8, R21, 0x4, R8 ;  /* 0x0000000415088825 */ /* 0x001fc600078e0208 */
[----:B------:R-:W3:Y:S04]  /*0850*/  @!P0 LDG.E R7, desc[UR4][R6.64] ;  /* 0x0000000406078981 */ /* 0x000ee8000c1e1900 */
[----:B------:R-:W3:Y:S01]  /*0860*/  @!P0 LDG.E R8, desc[UR4][R8.64] ;  /* 0x0000000408088981 */ /* 0x000ee2000c1e1900 */
[----:B----4-:R-:W-:-:S04]  /*0870*/  @P1 FFMA R2, R13, R2, R24 ;  /* 0x000000020d021223 */ /* 0x010fc80000000018 */
[----:B--2---:R-:W-:-:S04]  /*0880*/  @P1 FFMA R24, R5, R14, R2 ;  /* 0x0000000e05181223 */ /* 0x004fc80000000002 */
[----:B---3--:R-:W-:-:S07]  /*0890*/  @!P0 FFMA R24, R7, R8, R24 ;  /* 0x0000000807188223 */ /* 0x008fce0000000018 */
.L_x_3:
[----:B------:R-:W0:Y:S01]  /*08a0*/  LDC.64 R4, c[0x0][0x390] ;  /* 0x0000e400ff047b82 */ /* 0x000e220000000a00 */
[----:B------:R-:W-:-:S04]  /*08b0*/  IMAD R3, R0, R3, R18 ;  /* 0x0000000300037224 */ /* 0x000fc800078e0212 */
[----:B0-----:R-:W-:-:S05]  /*08c0*/  IMAD.WIDE R2, R3, 0x4, R4 ;  /* 0x0000000403027825 */ /* 0x001fca00078e0204 */
[----:B------:R-:W-:Y:S01]  /*08d0*/  STG.E desc[UR4][R2.64], R24 ;  /* 0x0000001802007986 */ /* 0x000fe2000c101904 */
[----:B------:R-:W-:Y:S05]  /*08e0*/  EXIT ;  /* 0x000000000000794d */ /* 0x000fea0003800000 */
.L_x_7:
        /* <DEDUP_REMOVED lines=9> */
.L_x_9:


//--------------------- .nv.shared._Z22matmul_with_shared_memPfS_S_iii --------------------------
	.section	.nv.shared._Z22matmul_with_shared_memPfS_S_iii,"aw",@nobits
	.sectionflags	@""
	.align	4
.nv.shared._Z22matmul_with_shared_memPfS_S_iii:
	.zero		9216


//--------------------- .nv.shared.reserved.0     --------------------------
	.section	.nv.shared.reserved.0,"aw",@nobits
	.weak		__nv_reservedSMEM_offset_0_alias
	.size		__nv_reservedSMEM_offset_0_alias, 0, 64
	.other		__nv_reservedSMEM_offset_0_alias,@"STO_CUDA_RESERVED_SHARED STV_DEFAULT"
__nv_reservedSMEM_offset_0_alias:
	.zero		0
	.zero		64


//--------------------- .nv.constant0._Z22matmul_with_shared_memPfS_S_iii --------------------------
	.section	.nv.constant0._Z22matmul_with_shared_memPfS_S_iii,"a",@progbits
	.sectionflags	@""
	.align	4
.nv.constant0._Z22matmul_with_shared_memPfS_S_iii:
	.zero		932


//--------------------- .nv.constant0._Z6matmulPfS_S_iii --------------------------
	.section	.nv.constant0._Z6matmulPfS_S_iii,"a",@progbits
	.sectionflags	@""
	.align	4
.nv.constant0._Z6matmulPfS_S_iii:
	.zero		932


//--------------------- SYMBOLS --------------------------

	.type		.nv.reservedSmem.offset0,@object
	.size		.nv.reservedSmem.offset0,0x4
	.type		.nv.reservedSmem.cap,@object
	.size		.nv.reservedSmem.cap,0x4
